	.headerflags	@"EF_CUDA_TEXMODE_UNIFIED EF_CUDA_64BIT_ADDRESS EF_CUDA_ACCELERATORS EF_CUDA_SM90 EF_CUDA_VIRTUAL_SM(EF_CUDA_SM90)"
	.elftype	@"ET_EXEC"


//--------------------- .nv.info                  --------------------------
	.section	.nv.info,"",@"SHT_CUDA_INFO"
	.align	4


	//----- nvinfo : EIATTR_REGCOUNT
	.align		4
        /*0000*/ 	.byte	0x04, 0x2f
        /*0002*/ 	.short	(.L_1 - .L_0)
	.align		4
.L_0:
        /*0004*/ 	.word	index@(triton_poi_fused_convolution_relu_6)
        /*0008*/ 	.word	0x00000012


	//----- nvinfo : EIATTR_MIN_STACK_SIZE
	.align		4
.L_1:
        /*000c*/ 	.byte	0x04, 0x12
        /*000e*/ 	.short	(.L_3 - .L_2)
	.align		4
.L_2:
        /*0010*/ 	.word	index@(triton_poi_fused_convolution_relu_6)
        /*0014*/ 	.word	0x00000000


	//----- nvinfo : EIATTR_FRAME_SIZE
	.align		4
.L_3:
        /*0018*/ 	.byte	0x04, 0x11
        /*001a*/ 	.short	(.L_5 - .L_4)
	.align		4
.L_4:
        /*001c*/ 	.word	index@(triton_poi_fused_convolution_relu_6)
        /*0020*/ 	.word	0x00000000


	//----- nvinfo : EIATTR_MIN_STACK_SIZE
	.align		4
.L_5:
        /*0024*/ 	.byte	0x04, 0x12
        /*0026*/ 	.short	(.L_7 - .L_6)
	.align		4
.L_6:
        /*0028*/ 	.word	index@(triton_poi_fused_convolution_relu_6)
        /*002c*/ 	.word	0x00000000
.L_7:


//--------------------- .nv.info.triton_poi_fused_convolution_relu_6 --------------------------
	.section	.nv.info.triton_poi_fused_convolution_relu_6,"",@"SHT_CUDA_INFO"
	.sectionflags	@""
	.align	4


	//----- nvinfo : EIATTR_CUDA_API_VERSION
	.align		4
        /*0000*/ 	.byte	0x04, 0x37
        /*0002*/ 	.short	(.L_9 - .L_8)
.L_8:
        /*0004*/ 	.word	0x0000007c


	//----- nvinfo : EIATTR_KPARAM_INFO
	.align		4
.L_9:
        /*0008*/ 	.byte	0x04, 0x17
        /*000a*/ 	.short	(.L_11 - .L_10)
.L_10:
        /*000c*/ 	.word	0x00000000
        /*0010*/ 	.short	0x0002
        /*0012*/ 	.short	0x0010
        /*0014*/ 	.byte	0x00, 0xf0, 0x11, 0x00


	//----- nvinfo : EIATTR_KPARAM_INFO
	.align		4
.L_11:
        /*0018*/ 	.byte	0x04, 0x17
        /*001a*/ 	.short	(.L_13 - .L_12)
.L_12:
        /*001c*/ 	.word	0x00000000
        /*0020*/ 	.short	0x0001
        /*0022*/ 	.short	0x0008
        /*0024*/ 	.byte	0x00, 0xf4, 0x21, 0x00


	//----- nvinfo : EIATTR_KPARAM_INFO
	.align		4
.L_13:
        /*0028*/ 	.byte	0x04, 0x17
        /*002a*/ 	.short	(.L_15 - .L_14)
.L_14:
        /*002c*/ 	.word	0x00000000
        /*0030*/ 	.short	0x0000
        /*0032*/ 	.short	0x0000
        /*0034*/ 	.byte	0x00, 0xf4, 0x21, 0x00


	//----- nvinfo : EIATTR_SPARSE_MMA_MASK
	.align		4
.L_15:
        /*0038*/ 	.byte	0x03, 0x50
        /*003a*/ 	.short	0x0000


	//----- nvinfo : EIATTR_MAXREG_COUNT
	.align		4
        /*003c*/ 	.byte	0x03, 0x1b
        /*003e*/ 	.short	0x00ff


	//----- nvinfo : EIATTR_EXIT_INSTR_OFFSETS
	.align		4
        /*0040*/ 	.byte	0x04, 0x1c
        /*0042*/ 	.short	(.L_17 - .L_16)


	//   ....[0]....
.L_16:
        /*0044*/ 	.word	0x000002d0


	//----- nvinfo : EIATTR_REQNTID
	.align		4
.L_17:
        /*0048*/ 	.byte	0x04, 0x10
        /*004a*/ 	.short	(.L_19 - .L_18)
.L_18:
        /*004c*/ 	.word	0x00000080
        /*0050*/ 	.word	0x00000001
        /*0054*/ 	.word	0x00000001


	//----- nvinfo : EIATTR_CBANK_PARAM_SIZE
	.align		4
.L_19:
        /*0058*/ 	.byte	0x03, 0x19
        /*005a*/ 	.short	0x0014


	//----- nvinfo : EIATTR_PARAM_CBANK
	.align		4
        /*005c*/ 	.byte	0x04, 0x0a
        /*005e*/ 	.short	(.L_21 - .L_20)
	.align		4
.L_20:
        /*0060*/ 	.word	index@(.nv.constant0.triton_poi_fused_convolution_relu_6)
        /*0064*/ 	.short	0x0210
        /*0066*/ 	.short	0x0014


	//----- nvinfo : EIATTR_SW_WAR
	.align		4
.L_21:
        /*0068*/ 	.byte	0x04, 0x36
        /*006a*/ 	.short	(.L_23 - .L_22)
.L_22:
        /*006c*/ 	.word	0x00000008
.L_23:


//--------------------- .nv.callgraph             --------------------------
	.section	.nv.callgraph,"",@"SHT_CUDA_CALLGRAPH"
	.align	4
	.sectionentsize	8
	.align		4
        /*0000*/ 	.word	0x00000000
	.align		4
        /*0004*/ 	.word	0xffffffff
	.align		4
        /*0008*/ 	.word	0x00000000
	.align		4
        /*000c*/ 	.word	0xfffffffe
	.align		4
        /*0010*/ 	.word	0x00000000
	.align		4
        /*0014*/ 	.word	0xfffffffd
	.align		4
        /*0018*/ 	.word	0x00000000
	.align		4
        /*001c*/ 	.word	0xfffffffc


//--------------------- .text.triton_poi_fused_convolution_relu_6 --------------------------
	.section	.text.triton_poi_fused_convolution_relu_6,"ax",@progbits
	.align	128
        .global         triton_poi_fused_convolution_relu_6
        .type           triton_poi_fused_convolution_relu_6,@function
        .size           triton_poi_fused_convolution_relu_6,(.L_x_1 - triton_poi_fused_convolution_relu_6)
        .other          triton_poi_fused_convolution_relu_6,@"STO_CUDA_ENTRY STV_DEFAULT"
triton_poi_fused_convolution_relu_6:
.text.triton_poi_fused_convolution_relu_6:
[----:B------:R-:W-:Y:S01]  /*0000*/  LDC R1, c[0x0][0x28] ;  /* 0x00000a00ff017b82 */ /* 0x000fe20000000800 */
[----:B------:R-:W1:Y:S07]  /*0010*/  S2R R0, SR_TID.X ;  /* 0x0000000000007919 */ /* 0x000e6e0000002100 */
[----:B------:R-:W2:Y:S01]  /*0020*/  LDC.64 R4, c[0x0][0x218] ;  /* 0x00008600ff047b82 */ /* 0x000ea20000000a00 */
[----:B------:R-:W-:Y:S01]  /*0030*/  ULDC.64 UR4, c[0x0][0x208] ;  /* 0x0000820000047ab9 */ /* 0x000fe20000000a00 */
[----:B------:R-:W3:Y:S06]  /*0040*/  S2R R7, SR_CTAID.X ;  /* 0x0000000000077919 */ /* 0x000eec0000002500 */
[----:B------:R-:W4:Y:S01]  /*0050*/  LDC.64 R2, c[0x0][0x210] ;  /* 0x00008400ff027b82 */ /* 0x000f220000000a00 */
[----:B-1----:R-:W-:Y:S01]  /*0060*/  IMAD.SHL.U32 R0, R0, 0x4, RZ ;  /* 0x0000000400007824 */ /* 0x002fe200078e00ff */
[----:B---3--:R-:W-:-:S04]  /*0070*/  SHF.R.S32.HI R6, RZ, 0x15, R7 ;  /* 0x00000015ff067819 */ /* 0x008fc80000011407 */
[----:B------:R-:W-:-:S05]  /*0080*/  LOP3.LUT R0, R0, 0x1fc, RZ, 0xc0, !PT ;  /* 0x000001fc00007812 */ /* 0x000fca00078ec0ff */
[----:B------:R-:W-:Y:S01]  /*0090*/  IMAD R7, R7, 0x400, R0 ;  /* 0x0000040007077824 */ /* 0x000fe200078e0200 */
[----:B------:R-:W-:-:S03]  /*00a0*/  SGXT R0, R6, 0x1 ;  /* 0x000000010600781a */ /* 0x000fc60000000200 */
[----:B----4-:R-:W-:Y:S01]  /*00b0*/  IMAD.WIDE R2, R7, 0x4, R2 ;  /* 0x0000000407027825 */ /* 0x010fe200078e0202 */
[----:B------:R-:W-:-:S04]  /*00c0*/  LEA.HI R0, R0, R7, RZ, 0x6 ;  /* 0x0000000700007211 */ /* 0x000fc800078f30ff */
[----:B------:R-:W-:Y:S01]  /*00d0*/  LOP3.LUT R0, R0, 0xffffffc0, RZ, 0xc0, !PT ;  /* 0xffffffc000007812 */ /* 0x000fe200078ec0ff */
[----:B------:R-:W3:Y:S04]  /*00e0*/  LDG.E.128 R12, desc[UR4][R2.64+0x800] ;  /* 0x00080004020c7981 */ /* 0x000ee8000c1e1d00 */
[----:B------:R-:W-:-:S04]  /*00f0*/  IMAD.IADD R9, R7, 0x1, -R0 ;  /* 0x0000000107097824 */ /* 0x000fc800078e0a00 */
[----:B--2---:R-:W-:Y:S02]  /*0100*/  IMAD.WIDE R4, R9, 0x4, R4 ;  /* 0x0000000409047825 */ /* 0x004fe400078e0204 */
[----:B------:R-:W2:Y:S04]  /*0110*/  LDG.E.128 R8, desc[UR4][R2.64] ;  /* 0x0000000402087981 */ /* 0x000ea8000c1e1d00 */
[----:B------:R-:W3:Y:S02]  /*0120*/  LDG.E.EL.128 R4, desc[UR4][R4.64] ;  /* 0x0000000404047981 */ /* 0x000ee4000c2e1d00 */
[CC--:B---3--:R-:W-:Y:S01]  /*0130*/  FSETP.GEU.AND P6, PT, R12.reuse, -R4.reuse, PT ;  /* 0x800000040c00720b */ /* 0x0c8fe20003fce000 */
[--C-:B------:R-:W-:Y:S01]  /*0140*/  FADD R12, R12, R4.reuse ;  /* 0x000000040c0c7221 */ /* 0x100fe20000000000 */
[C---:B--2---:R-:W-:Y:S01]  /*0150*/  FSETP.GEU.AND P2, PT, R8.reuse, -R4, PT ;  /* 0x800000040800720b */ /* 0x044fe20003f4e000 */
[----:B------:R-:W-:Y:S01]  /*0160*/  FADD R8, R8, R4 ;  /* 0x0000000408087221 */ /* 0x000fe20000000000 */
[----:B------:R-:W-:-:S02]  /*0170*/  FSETP.GEU.AND P5, PT, R13, -R5, PT ;  /* 0x800000050d00720b */ /* 0x000fc40003fae000 */
[----:B------:R-:W-:Y:S01]  /*0180*/  SEL R4, R12, RZ, P6 ;  /* 0x000000ff0c047207 */ /* 0x000fe20003000000 */
[----:B------:R-:W-:Y:S01]  /*0190*/  FADD R13, R13, R5 ;  /* 0x000000050d0d7221 */ /* 0x000fe20000000000 */
[CC--:B------:R-:W-:Y:S01]  /*01a0*/  FSETP.GEU.AND P4, PT, R14.reuse, -R6.reuse, PT ;  /* 0x800000060e00720b */ /* 0x0c0fe20003f8e000 */
[--C-:B------:R-:W-:Y:S01]  /*01b0*/  FADD R14, R14, R6.reuse ;  /* 0x000000060e0e7221 */ /* 0x100fe20000000000 */
[C---:B------:R-:W-:Y:S01]  /*01c0*/  FSETP.GEU.AND P3, PT, R15.reuse, -R7, PT ;  /* 0x800000070f00720b */ /* 0x040fe20003f6e000 */
[----:B------:R-:W-:Y:S01]  /*01d0*/  FADD R15, R15, R7 ;  /* 0x000000070f0f7221 */ /* 0x000fe20000000000 */
[C---:B------:R-:W-:Y:S01]  /*01e0*/  FSETP.GEU.AND P1, PT, R9.reuse, -R5, PT ;  /* 0x800000050900720b */ /* 0x040fe20003f2e000 */
[----:B------:R-:W-:Y:S01]  /*01f0*/  FADD R9, R9, R5 ;  /* 0x0000000509097221 */ /* 0x000fe20000000000 */
[C---:B------:R-:W-:Y:S01]  /*0200*/  FSETP.GEU.AND P0, PT, R10.reuse, -R6, PT ;  /* 0x800000060a00720b */ /* 0x040fe20003f0e000 */
[----:B------:R-:W-:Y:S01]  /*0210*/  FADD R10, R10, R6 ;  /* 0x000000060a0a7221 */ /* 0x000fe20000000000 */
[C---:B------:R-:W-:Y:S01]  /*0220*/  FSETP.GEU.AND P6, PT, R11.reuse, -R7, PT ;  /* 0x800000070b00720b */ /* 0x040fe20003fce000 */
[----:B------:R-:W-:Y:S01]  /*0230*/  FADD R11, R11, R7 ;  /* 0x000000070b0b7221 */ /* 0x000fe20000000000 */
[----:B------:R-:W-:-:S02]  /*0240*/  SEL R5, R13, RZ, P5 ;  /* 0x000000ff0d057207 */ /* 0x000fc40002800000 */
[----:B------:R-:W-:Y:S02]  /*0250*/  SEL R6, R14, RZ, P4 ;  /* 0x000000ff0e067207 */ /* 0x000fe40002000000 */
[----:B------:R-:W-:Y:S02]  /*0260*/  SEL R7, R15, RZ, P3 ;  /* 0x000000ff0f077207 */ /* 0x000fe40001800000 */
[----:B------:R-:W-:Y:S02]  /*0270*/  SEL R8, R8, RZ, P2 ;  /* 0x000000ff08087207 */ /* 0x000fe40001000000 */
[----:B------:R-:W-:Y:S02]  /*0280*/  SEL R9, R9, RZ, P1 ;  /* 0x000000ff09097207 */ /* 0x000fe40000800000 */
[----:B------:R-:W-:Y:S02]  /*0290*/  SEL R10, R10, RZ, P0 ;  /* 0x000000ff0a0a7207 */ /* 0x000fe40000000000 */
[----:B------:R-:W-:Y:S01]  /*02a0*/  SEL R11, R11, RZ, P6 ;  /* 0x000000ff0b0b7207 */ /* 0x000fe20003000000 */
[----:B------:R-:W-:Y:S04]  /*02b0*/  STG.E.128 desc[UR4][R2.64+0x800], R4 ;  /* 0x0008000402007986 */ /* 0x000fe8000c101d04 */
[----:B------:R-:W-:Y:S01]  /*02c0*/  STG.E.128 desc[UR4][R2.64], R8 ;  /* 0x0000000802007986 */ /* 0x000fe2000c101d04 */
[----:B------:R-:W-:Y:S05]  /*02d0*/  EXIT ;  /* 0x000000000000794d */ /* 0x000fea0003800000 */
.L_x_0:
[----:B------:R-:W-:-:S00]  /*02e0*/  BRA `(.L_x_0) ;  /* 0xfffffffc00fc7947 */ /* 0x000fc0000383ffff */
[----:B------:R-:W-:-:S00]  /*02f0*/  NOP ;  /* 0x0000000000007918 */ /* 0x000fc00000000000 */
        /* <DEDUP_REMOVED lines=8> */
.L_x_1:


//--------------------- .nv.constant0.triton_poi_fused_convolution_relu_6 --------------------------
	.section	.nv.constant0.triton_poi_fused_convolution_relu_6,"a",@progbits
	.sectionflags	@""
	.align	4
.nv.constant0.triton_poi_fused_convolution_relu_6:
	.zero		548
